//
// Generated by NVIDIA NVVM Compiler
//
// Compiler Build ID: CL-36424714
// Cuda compilation tools, release 13.0, V13.0.88
// Based on NVVM 20.0.0
//

.version 9.0
.target sm_100
.address_size 64

	// .globl	_Z16template_kernel1I6float4iEvv

.visible .entry _Z16template_kernel1I6float4iEvv()
{


	ret;

}
	// .globl	_Z16template_kernel2I6float2Evv
.visible .entry _Z16template_kernel2I6float2Evv()
{


	ret;

}
	// .globl	_Z16template_kernel3I6float2Lm3EEvv
.visible .entry _Z16template_kernel3I6float2Lm3EEvv()
{


	ret;

}
	// .globl	_Z16template_kernel4I6float2Evv
.visible .entry _Z16template_kernel4I6float2Evv()
{


	ret;

}


// ===== COMPILED SASS (sm_100) =====

	.target	sm_100

	.elftype	@"ET_EXEC"


//--------------------- .note.nv.tkinfo           --------------------------
	.section	.note.nv.tkinfo,"",@"SHT_NOTE"
	.sectionflags	@"SHF_NOTE_NV_TKINFO"
	.tkinfo
        /*0018*/ 	.word	0x00000002
        /*0030*/ 	.string	""
        /*0030*/ 	.string	"ptxas"
        /*0030*/ 	.string	"Cuda compilation tools, release 13.0, V13.0.88"
        /*0030*/ 	.string	"Build cuda_13.0.r13.0/compiler.36424714_0"
        /*0030*/ 	.string	"-arch sm_100 -m 64 "



//--------------------- .note.nv.cuinfo           --------------------------
	.section	.note.nv.cuinfo,"",@"SHT_NOTE"
	.sectionflags	@"SHF_NOTE_NV_CUINFO"
        /*0018*/ 	.short	0x0002
        /*001a*/ 	.short	0x0064
        /*001c*/ 	.short	0x0082
	.zero		2


//--------------------- .nv.info                  --------------------------
	.section	.nv.info,"",@"SHT_CUDA_INFO"
	.align	4


	//----- nvinfo : EIATTR_REGCOUNT
	.align		4
        /*0000*/ 	.byte	0x04, 0x2f
        /*0002*/ 	.short	(.L_1 - .L_0)
	.align		4
.L_0:
        /*0004*/ 	.word	index@(_Z16template_kernel1I6float4iEvv)
        /*0008*/ 	.word	0x00000004


	//----- nvinfo : EIATTR_FRAME_SIZE
	.align		4
.L_1:
        /*000c*/ 	.byte	0x04, 0x11
        /*000e*/ 	.short	(.L_3 - .L_2)
	.align		4
.L_2:
        /*0010*/ 	.word	index@(_Z16template_kernel1I6float4iEvv)
        /*0014*/ 	.word	0x00000000


	//----- nvinfo : EIATTR_REGCOUNT
	.align		4
.L_3:
        /*0018*/ 	.byte	0x04, 0x2f
        /*001a*/ 	.short	(.L_5 - .L_4)
	.align		4
.L_4:
        /*001c*/ 	.word	index@(_Z16template_kernel2I6float2Evv)
        /*0020*/ 	.word	0x00000004


	//----- nvinfo : EIATTR_FRAME_SIZE
	.align		4
.L_5:
        /*0024*/ 	.byte	0x04, 0x11
        /*0026*/ 	.short	(.L_7 - .L_6)
	.align		4
.L_6:
        /*0028*/ 	.word	index@(_Z16template_kernel2I6float2Evv)
        /*002c*/ 	.word	0x00000000


	//----- nvinfo : EIATTR_REGCOUNT
	.align		4
.L_7:
        /*0030*/ 	.byte	0x04, 0x2f
        /*0032*/ 	.short	(.L_9 - .L_8)
	.align		4
.L_8:
        /*0034*/ 	.word	index@(_Z16template_kernel3I6float2Lm3EEvv)
        /*0038*/ 	.word	0x00000004


	//----- nvinfo : EIATTR_FRAME_SIZE
	.align		4
.L_9:
        /*003c*/ 	.byte	0x04, 0x11
        /*003e*/ 	.short	(.L_11 - .L_10)
	.align		4
.L_10:
        /*0040*/ 	.word	index@(_Z16template_kernel3I6float2Lm3EEvv)
        /*0044*/ 	.word	0x00000000


	//----- nvinfo : EIATTR_REGCOUNT
	.align		4
.L_11:
        /*0048*/ 	.byte	0x04, 0x2f
        /*004a*/ 	.short	(.L_13 - .L_12)
	.align		4
.L_12:
        /*004c*/ 	.word	index@(_Z16template_kernel4I6float2Evv)
        /*0050*/ 	.word	0x00000004


	//----- nvinfo : EIATTR_FRAME_SIZE
	.align		4
.L_13:
        /*0054*/ 	.byte	0x04, 0x11
        /*0056*/ 	.short	(.L_15 - .L_14)
	.align		4
.L_14:
        /*0058*/ 	.word	index@(_Z16template_kernel4I6float2Evv)
        /*005c*/ 	.word	0x00000000


	//----- nvinfo : EIATTR_MIN_STACK_SIZE
	.align		4
.L_15:
        /*0060*/ 	.byte	0x04, 0x12
        /*0062*/ 	.short	(.L_17 - .L_16)
	.align		4
.L_16:
        /*0064*/ 	.word	index@(_Z16template_kernel4I6float2Evv)
        /*0068*/ 	.word	0x00000000


	//----- nvinfo : EIATTR_MIN_STACK_SIZE
	.align		4
.L_17:
        /*006c*/ 	.byte	0x04, 0x12
        /*006e*/ 	.short	(.L_19 - .L_18)
	.align		4
.L_18:
        /*0070*/ 	.word	index@(_Z16template_kernel3I6float2Lm3EEvv)
        /*0074*/ 	.word	0x00000000


	//----- nvinfo : EIATTR_MIN_STACK_SIZE
	.align		4
.L_19:
        /*0078*/ 	.byte	0x04, 0x12
        /*007a*/ 	.short	(.L_21 - .L_20)
	.align		4
.L_20:
        /*007c*/ 	.word	index@(_Z16template_kernel2I6float2Evv)
        /*0080*/ 	.word	0x00000000


	//----- nvinfo : EIATTR_MIN_STACK_SIZE
	.align		4
.L_21:
        /*0084*/ 	.byte	0x04, 0x12
        /*0086*/ 	.short	(.L_23 - .L_22)
	.align		4
.L_22:
        /*0088*/ 	.word	index@(_Z16template_kernel1I6float4iEvv)
        /*008c*/ 	.word	0x00000000
.L_23:


//--------------------- .nv.compat                --------------------------
	.section	.nv.compat,"",@"SHT_CUDA_COMPAT_INFO"
	.align	4
        /*0000*/ 	.byte	0x02, 0x09, 0x00, 0x00, 0x02, 0x02, 0x01, 0x00, 0x02, 0x05, 0x05, 0x00, 0x03, 0x07, 0x01, 0x01
        /*0010*/ 	.byte	0x02, 0x03, 0x00, 0x00, 0x02, 0x06, 0x01, 0x00, 0x04, 0x0b, 0x08, 0x00, 0x09, 0x00, 0x00, 0x00
        /*0020*/ 	.byte	0x00, 0x00, 0x00, 0x00


//--------------------- .nv.info._Z16template_kernel4I6float2Evv --------------------------
	.section	.nv.info._Z16template_kernel4I6float2Evv,"",@"SHT_CUDA_INFO"
	.sectionflags	@""
	.align	4


	//----- nvinfo : EIATTR_CUDA_API_VERSION
	.align		4
        /*0000*/ 	.byte	0x04, 0x37
        /*0002*/ 	.short	(.L_25 - .L_24)
.L_24:
        /*0004*/ 	.word	0x00000082


	//----- nvinfo : EIATTR_SPARSE_MMA_MASK
	.align		4
.L_25:
        /*0008*/ 	.byte	0x03, 0x50
        /*000a*/ 	.short	0x0000


	//----- nvinfo : EIATTR_MAXREG_COUNT
	.align		4
        /*000c*/ 	.byte	0x03, 0x1b
        /*000e*/ 	.short	0x00ff


	//----- nvinfo : EIATTR_MERCURY_ISA_VERSION
	.align		4
        /*0010*/ 	.byte	0x03, 0x5f
        /*0012*/ 	.short	0x0101


	//----- nvinfo : EIATTR_VRC_CTA_INIT_COUNT
	.align		4
        /*0014*/ 	.byte	0x02, 0x4a
	.zero		1
	.zero		1


	//----- nvinfo : EIATTR_EXIT_INSTR_OFFSETS
	.align		4
        /*0018*/ 	.byte	0x04, 0x1c
        /*001a*/ 	.short	(.L_27 - .L_26)


	//   ....[0]....
.L_26:
        /*001c*/ 	.word	0x00000010


	//----- nvinfo : EIATTR_SW_WAR
	.align		4
.L_27:
        /*0020*/ 	.byte	0x04, 0x36
        /*0022*/ 	.short	(.L_29 - .L_28)
.L_28:
        /*0024*/ 	.word	0x00000008
.L_29:


//--------------------- .nv.info._Z16template_kernel3I6float2Lm3EEvv --------------------------
	.section	.nv.info._Z16template_kernel3I6float2Lm3EEvv,"",@"SHT_CUDA_INFO"
	.sectionflags	@""
	.align	4


	//----- nvinfo : EIATTR_CUDA_API_VERSION
	.align		4
        /*0000*/ 	.byte	0x04, 0x37
        /*0002*/ 	.short	(.L_31 - .L_30)
.L_30:
        /*0004*/ 	.word	0x00000082


	//----- nvinfo : EIATTR_SPARSE_MMA_MASK
	.align		4
.L_31:
        /*0008*/ 	.byte	0x03, 0x50
        /*000a*/ 	.short	0x0000


	//----- nvinfo : EIATTR_MAXREG_COUNT
	.align		4
        /*000c*/ 	.byte	0x03, 0x1b
        /*000e*/ 	.short	0x00ff


	//----- nvinfo : EIATTR_MERCURY_ISA_VERSION
	.align		4
        /*0010*/ 	.byte	0x03, 0x5f
        /*0012*/ 	.short	0x0101


	//----- nvinfo : EIATTR_VRC_CTA_INIT_COUNT
	.align		4
        /*0014*/ 	.byte	0x02, 0x4a
	.zero		1
	.zero		1


	//----- nvinfo : EIATTR_EXIT_INSTR_OFFSETS
	.align		4
        /*0018*/ 	.byte	0x04, 0x1c
        /*001a*/ 	.short	(.L_33 - .L_32)


	//   ....[0]....
.L_32:
        /*001c*/ 	.word	0x00000010


	//----- nvinfo : EIATTR_SW_WAR
	.align		4
.L_33:
        /*0020*/ 	.byte	0x04, 0x36
        /*0022*/ 	.short	(.L_35 - .L_34)
.L_34:
        /*0024*/ 	.word	0x00000008
.L_35:


//--------------------- .nv.info._Z16template_kernel2I6float2Evv --------------------------
	.section	.nv.info._Z16template_kernel2I6float2Evv,"",@"SHT_CUDA_INFO"
	.sectionflags	@""
	.align	4


	//----- nvinfo : EIATTR_CUDA_API_VERSION
	.align		4
        /*0000*/ 	.byte	0x04, 0x37
        /*0002*/ 	.short	(.L_37 - .L_36)
.L_36:
        /*0004*/ 	.word	0x00000082


	//----- nvinfo : EIATTR_SPARSE_MMA_MASK
	.align		4
.L_37:
        /*0008*/ 	.byte	0x03, 0x50
        /*000a*/ 	.short	0x0000


	//----- nvinfo : EIATTR_MAXREG_COUNT
	.align		4
        /*000c*/ 	.byte	0x03, 0x1b
        /*000e*/ 	.short	0x00ff


	//----- nvinfo : EIATTR_MERCURY_ISA_VERSION
	.align		4
        /*0010*/ 	.byte	0x03, 0x5f
        /*0012*/ 	.short	0x0101


	//----- nvinfo : EIATTR_VRC_CTA_INIT_COUNT
	.align		4
        /*0014*/ 	.byte	0x02, 0x4a
	.zero		1
	.zero		1


	//----- nvinfo : EIATTR_EXIT_INSTR_OFFSETS
	.align		4
        /*0018*/ 	.byte	0x04, 0x1c
        /*001a*/ 	.short	(.L_39 - .L_38)


	//   ....[0]....
.L_38:
        /*001c*/ 	.word	0x00000010


	//----- nvinfo : EIATTR_SW_WAR
	.align		4
.L_39:
        /*0020*/ 	.byte	0x04, 0x36
        /*0022*/ 	.short	(.L_41 - .L_40)
.L_40:
        /*0024*/ 	.word	0x00000008
.L_41:


//--------------------- .nv.info._Z16template_kernel1I6float4iEvv --------------------------
	.section	.nv.info._Z16template_kernel1I6float4iEvv,"",@"SHT_CUDA_INFO"
	.sectionflags	@""
	.align	4


	//----- nvinfo : EIATTR_CUDA_API_VERSION
	.align		4
        /*0000*/ 	.byte	0x04, 0x37
        /*0002*/ 	.short	(.L_43 - .L_42)
.L_42:
        /*0004*/ 	.word	0x00000082


	//----- nvinfo : EIATTR_SPARSE_MMA_MASK
	.align		4
.L_43:
        /*0008*/ 	.byte	0x03, 0x50
        /*000a*/ 	.short	0x0000


	//----- nvinfo : EIATTR_MAXREG_COUNT
	.align		4
        /*000c*/ 	.byte	0x03, 0x1b
        /*000e*/ 	.short	0x00ff


	//----- nvinfo : EIATTR_MERCURY_ISA_VERSION
	.align		4
        /*0010*/ 	.byte	0x03, 0x5f
        /*0012*/ 	.short	0x0101


	//----- nvinfo : EIATTR_VRC_CTA_INIT_COUNT
	.align		4
        /*0014*/ 	.byte	0x02, 0x4a
	.zero		1
	.zero		1


	//----- nvinfo : EIATTR_EXIT_INSTR_OFFSETS
	.align		4
        /*0018*/ 	.byte	0x04, 0x1c
        /*001a*/ 	.short	(.L_45 - .L_44)


	//   ....[0]....
.L_44:
        /*001c*/ 	.word	0x00000010


	//----- nvinfo : EIATTR_SW_WAR
	.align		4
.L_45:
        /*0020*/ 	.byte	0x04, 0x36
        /*0022*/ 	.short	(.L_47 - .L_46)
.L_46:
        /*0024*/ 	.word	0x00000008
.L_47:


//--------------------- .nv.callgraph             --------------------------
	.section	.nv.callgraph,"",@"SHT_CUDA_CALLGRAPH"
	.align	4
	.sectionentsize	8
	.align		4
        /*0000*/ 	.word	0x00000000
	.align		4
        /*0004*/ 	.word	0xffffffff
	.align		4
        /*0008*/ 	.word	0x00000000
	.align		4
        /*000c*/ 	.word	0xfffffffe
	.align		4
        /*0010*/ 	.word	0x00000000
	.align		4
        /*0014*/ 	.word	0xfffffffd
	.align		4
        /*0018*/ 	.word	0x00000000
	.align		4
        /*001c*/ 	.word	0xfffffffc


//--------------------- .text._Z16template_kernel4I6float2Evv --------------------------
	.section	.text._Z16template_kernel4I6float2Evv,"ax",@progbits
	.align	128
        .global         _Z16template_kernel4I6float2Evv
        .type           _Z16template_kernel4I6float2Evv,@function
        .size           _Z16template_kernel4I6float2Evv,(.L_x_4 - _Z16template_kernel4I6float2Evv)
        .other          _Z16template_kernel4I6float2Evv,@"STO_CUDA_ENTRY STV_DEFAULT"
_Z16template_kernel4I6float2Evv:
.text._Z16template_kernel4I6float2Evv:
[----:B------:R-:W-:Y:S01]  /*0000*/  LDC R1, c[0x0][0x37c] ;  /* 0x0000df00ff017b82 */ /* 0x000fe20000000800 */
[----:B------:R-:W-:Y:S05]  /*0010*/  EXIT ;  /* 0x000000000000794d */ /* 0x000fea0003800000 */
.L_x_0:
[----:B------:R-:W-:-:S00]  /*0020*/  BRA `(.L_x_0) ;  /* 0xfffffffc00fc7947 */ /* 0x000fc0000383ffff */
[----:B------:R-:W-:-:S00]  /*0030*/  NOP ;  /* 0x0000000000007918 */ /* 0x000fc00000000000 */
        /* <DEDUP_REMOVED lines=12> */
.L_x_4:


//--------------------- .text._Z16template_kernel3I6float2Lm3EEvv --------------------------
	.section	.text._Z16template_kernel3I6float2Lm3EEvv,"ax",@progbits
	.align	128
        .global         _Z16template_kernel3I6float2Lm3EEvv
        .type           _Z16template_kernel3I6float2Lm3EEvv,@function
        .size           _Z16template_kernel3I6float2Lm3EEvv,(.L_x_5 - _Z16template_kernel3I6float2Lm3EEvv)
        .other          _Z16template_kernel3I6float2Lm3EEvv,@"STO_CUDA_ENTRY STV_DEFAULT"
_Z16template_kernel3I6float2Lm3EEvv:
.text._Z16template_kernel3I6float2Lm3EEvv:
[----:B------:R-:W-:Y:S01]  /*0000*/  LDC R1, c[0x0][0x37c] ;  /* 0x0000df00ff017b82 */ /* 0x000fe20000000800 */
[----:B------:R-:W-:Y:S05]  /*0010*/  EXIT ;  /* 0x000000000000794d */ /* 0x000fea0003800000 */
.L_x_1:
        /* <DEDUP_REMOVED lines=14> */
.L_x_5:


//--------------------- .text._Z16template_kernel2I6float2Evv --------------------------
	.section	.text._Z16template_kernel2I6float2Evv,"ax",@progbits
	.align	128
        .global         _Z16template_kernel2I6float2Evv
        .type           _Z16template_kernel2I6float2Evv,@function
        .size           _Z16template_kernel2I6float2Evv,(.L_x_6 - _Z16template_kernel2I6float2Evv)
        .other          _Z16template_kernel2I6float2Evv,@"STO_CUDA_ENTRY STV_DEFAULT"
_Z16template_kernel2I6float2Evv:
.text._Z16template_kernel2I6float2Evv:
[----:B------:R-:W-:Y:S01]  /*0000*/  LDC R1, c[0x0][0x37c] ;  /* 0x0000df00ff017b82 */ /* 0x000fe20000000800 */
[----:B------:R-:W-:Y:S05]  /*0010*/  EXIT ;  /* 0x000000000000794d */ /* 0x000fea0003800000 */
.L_x_2:
        /* <DEDUP_REMOVED lines=14> */
.L_x_6:


//--------------------- .text._Z16template_kernel1I6float4iEvv --------------------------
	.section	.text._Z16template_kernel1I6float4iEvv,"ax",@progbits
	.align	128
        .global         _Z16template_kernel1I6float4iEvv
        .type           _Z16template_kernel1I6float4iEvv,@function
        .size           _Z16template_kernel1I6float4iEvv,(.L_x_7 - _Z16template_kernel1I6float4iEvv)
        .other          _Z16template_kernel1I6float4iEvv,@"STO_CUDA_ENTRY STV_DEFAULT"
_Z16template_kernel1I6float4iEvv:
.text._Z16template_kernel1I6float4iEvv:
[----:B------:R-:W-:Y:S01]  /*0000*/  LDC R1, c[0x0][0x37c] ;  /* 0x0000df00ff017b82 */ /* 0x000fe20000000800 */
[----:B------:R-:W-:Y:S05]  /*0010*/  EXIT ;  /* 0x000000000000794d */ /* 0x000fea0003800000 */
.L_x_3:
        /* <DEDUP_REMOVED lines=14> */
.L_x_7:


//--------------------- .nv.shared.reserved.0     --------------------------
	.section	.nv.shared.reserved.0,"aw",@nobits
	.weak		__nv_reservedSMEM_offset_0_alias
	.size		__nv_reservedSMEM_offset_0_alias, 0, 64
	.other		__nv_reservedSMEM_offset_0_alias,@"STO_CUDA_RESERVED_SHARED STV_DEFAULT"
__nv_reservedSMEM_offset_0_alias:
	.zero		0
	.zero		64


//--------------------- .nv.constant0._Z16template_kernel4I6float2Evv --------------------------
	.section	.nv.constant0._Z16template_kernel4I6float2Evv,"a",@progbits
	.sectionflags	@""
	.align	4
.nv.constant0._Z16template_kernel4I6float2Evv:
	.zero		896


//--------------------- .nv.constant0._Z16template_kernel3I6float2Lm3EEvv --------------------------
	.section	.nv.constant0._Z16template_kernel3I6float2Lm3EEvv,"a",@progbits
	.sectionflags	@""
	.align	4
.nv.constant0._Z16template_kernel3I6float2Lm3EEvv:
	.zero		896


//--------------------- .nv.constant0._Z16template_kernel2I6float2Evv --------------------------
	.section	.nv.constant0._Z16template_kernel2I6float2Evv,"a",@progbits
	.sectionflags	@""
	.align	4
.nv.constant0._Z16template_kernel2I6float2Evv:
	.zero		896


//--------------------- .nv.constant0._Z16template_kernel1I6float4iEvv --------------------------
	.section	.nv.constant0._Z16template_kernel1I6float4iEvv,"a",@progbits
	.sectionflags	@""
	.align	4
.nv.constant0._Z16template_kernel1I6float4iEvv:
	.zero		896


//--------------------- SYMBOLS --------------------------

	.type		.nv.reservedSmem.offset0,@object
	.size		.nv.reservedSmem.offset0,0x4
